	.headerflags	@"EF_CUDA_TEXMODE_UNIFIED EF_CUDA_64BIT_ADDRESS EF_CUDA_ACCELERATORS EF_CUDA_SM90 EF_CUDA_VIRTUAL_SM(EF_CUDA_SM90)"
	.elftype	@"ET_EXEC"


//--------------------- .nv.info                  --------------------------
	.section	.nv.info,"",@"SHT_CUDA_INFO"
	.align	4


	//----- nvinfo : EIATTR_REGCOUNT
	.align		4
        /*0000*/ 	.byte	0x04, 0x2f
        /*0002*/ 	.short	(.L_3 - .L_2)
	.align		4
.L_2:
        /*0004*/ 	.word	index@(triton_poi_fused__native_batch_norm_legit_no_training_cat_relu_48)
        /*0008*/ 	.word	0x0000001a


	//----- nvinfo : EIATTR_MIN_STACK_SIZE
	.align		4
.L_3:
        /*000c*/ 	.byte	0x04, 0x12
        /*000e*/ 	.short	(.L_5 - .L_4)
	.align		4
.L_4:
        /*0010*/ 	.word	index@(triton_poi_fused__native_batch_norm_legit_no_training_cat_relu_48)
        /*0014*/ 	.word	0x00000000


	//----- nvinfo : EIATTR_FRAME_SIZE
	.align		4
.L_5:
        /*0018*/ 	.byte	0x04, 0x11
        /*001a*/ 	.short	(.L_7 - .L_6)
	.align		4
.L_6:
        /*001c*/ 	.word	index@(triton_poi_fused__native_batch_norm_legit_no_training_cat_relu_48)
        /*0020*/ 	.word	0x00000000


	//----- nvinfo : EIATTR_MIN_STACK_SIZE
	.align		4
.L_7:
        /*0024*/ 	.byte	0x04, 0x12
        /*0026*/ 	.short	(.L_9 - .L_8)
	.align		4
.L_8:
        /*0028*/ 	.word	index@(triton_poi_fused__native_batch_norm_legit_no_training_cat_relu_48)
        /*002c*/ 	.word	0x00000000
.L_9:


//--------------------- .nv.info.triton_poi_fused__native_batch_norm_legit_no_training_cat_relu_48 --------------------------
	.section	.nv.info.triton_poi_fused__native_batch_norm_legit_no_training_cat_relu_48,"",@"SHT_CUDA_INFO"
	.sectionflags	@""
	.align	4


	//----- nvinfo : EIATTR_CUDA_API_VERSION
	.align		4
        /*0000*/ 	.byte	0x04, 0x37
        /*0002*/ 	.short	(.L_11 - .L_10)
.L_10:
        /*0004*/ 	.word	0x0000007c


	//----- nvinfo : EIATTR_KPARAM_INFO
	.align		4
.L_11:
        /*0008*/ 	.byte	0x04, 0x17
        /*000a*/ 	.short	(.L_13 - .L_12)
.L_12:
        /*000c*/ 	.word	0x00000000
        /*0010*/ 	.short	0x0008
        /*0012*/ 	.short	0x0040
        /*0014*/ 	.byte	0x00, 0xf0, 0x11, 0x00


	//----- nvinfo : EIATTR_KPARAM_INFO
	.align		4
.L_13:
        /*0018*/ 	.byte	0x04, 0x17
        /*001a*/ 	.short	(.L_15 - .L_14)
.L_14:
        /*001c*/ 	.word	0x00000000
        /*0020*/ 	.short	0x0007
        /*0022*/ 	.short	0x0038
        /*0024*/ 	.byte	0x00, 0xf4, 0x21, 0x00


	//----- nvinfo : EIATTR_KPARAM_INFO
	.align		4
.L_15:
        /*0028*/ 	.byte	0x04, 0x17
        /*002a*/ 	.short	(.L_17 - .L_16)
.L_16:
        /*002c*/ 	.word	0x00000000
        /*0030*/ 	.short	0x0006
        /*0032*/ 	.short	0x0030
        /*0034*/ 	.byte	0x00, 0xf4, 0x21, 0x00


	//----- nvinfo : EIATTR_KPARAM_INFO
	.align		4
.L_17:
        /*0038*/ 	.byte	0x04, 0x17
        /*003a*/ 	.short	(.L_19 - .L_18)
.L_18:
        /*003c*/ 	.word	0x00000000
        /*0040*/ 	.short	0x0005
        /*0042*/ 	.short	0x0028
        /*0044*/ 	.byte	0x00, 0xf4, 0x21, 0x00


	//----- nvinfo : EIATTR_KPARAM_INFO
	.align		4
.L_19:
        /*0048*/ 	.byte	0x04, 0x17
        /*004a*/ 	.short	(.L_21 - .L_20)
.L_20:
        /*004c*/ 	.word	0x00000000
        /*0050*/ 	.short	0x0004
        /*0052*/ 	.short	0x0020
        /*0054*/ 	.byte	0x00, 0xf4, 0x21, 0x00


	//----- nvinfo : EIATTR_KPARAM_INFO
	.align		4
.L_21:
        /*0058*/ 	.byte	0x04, 0x17
        /*005a*/ 	.short	(.L_23 - .L_22)
.L_22:
        /*005c*/ 	.word	0x00000000
        /*0060*/ 	.short	0x0003
        /*0062*/ 	.short	0x0018
        /*0064*/ 	.byte	0x00, 0xf4, 0x21, 0x00


	//----- nvinfo : EIATTR_KPARAM_INFO
	.align		4
.L_23:
        /*0068*/ 	.byte	0x04, 0x17
        /*006a*/ 	.short	(.L_25 - .L_24)
.L_24:
        /*006c*/ 	.word	0x00000000
        /*0070*/ 	.short	0x0002
        /*0072*/ 	.short	0x0010
        /*0074*/ 	.byte	0x00, 0xf4, 0x21, 0x00


	//----- nvinfo : EIATTR_KPARAM_INFO
	.align		4
.L_25:
        /*0078*/ 	.byte	0x04, 0x17
        /*007a*/ 	.short	(.L_27 - .L_26)
.L_26:
        /*007c*/ 	.word	0x00000000
        /*0080*/ 	.short	0x0001
        /*0082*/ 	.short	0x0008
        /*0084*/ 	.byte	0x00, 0xf4, 0x21, 0x00


	//----- nvinfo : EIATTR_KPARAM_INFO
	.align		4
.L_27:
        /*0088*/ 	.byte	0x04, 0x17
        /*008a*/ 	.short	(.L_29 - .L_28)
.L_28:
        /*008c*/ 	.word	0x00000000
        /*0090*/ 	.short	0x0000
        /*0092*/ 	.short	0x0000
        /*0094*/ 	.byte	0x00, 0xf4, 0x21, 0x00


	//----- nvinfo : EIATTR_SPARSE_MMA_MASK
	.align		4
.L_29:
        /*0098*/ 	.byte	0x03, 0x50
        /*009a*/ 	.short	0x0000


	//----- nvinfo : EIATTR_MAXREG_COUNT
	.align		4
        /*009c*/ 	.byte	0x03, 0x1b
        /*009e*/ 	.short	0x00ff


	//----- nvinfo : EIATTR_EXIT_INSTR_OFFSETS
	.align		4
        /*00a0*/ 	.byte	0x04, 0x1c
        /*00a2*/ 	.short	(.L_31 - .L_30)


	//   ....[0]....
.L_30:
        /*00a4*/ 	.word	0x00000690


	//   ....[1]....
        /*00a8*/ 	.word	0x000006b0


	//----- nvinfo : EIATTR_REQNTID
	.align		4
.L_31:
        /*00ac*/ 	.byte	0x04, 0x10
        /*00ae*/ 	.short	(.L_33 - .L_32)
.L_32:
        /*00b0*/ 	.word	0x00000080
        /*00b4*/ 	.word	0x00000001
        /*00b8*/ 	.word	0x00000001


	//----- nvinfo : EIATTR_CBANK_PARAM_SIZE
	.align		4
.L_33:
        /*00bc*/ 	.byte	0x03, 0x19
        /*00be*/ 	.short	0x0044


	//----- nvinfo : EIATTR_PARAM_CBANK
	.align		4
        /*00c0*/ 	.byte	0x04, 0x0a
        /*00c2*/ 	.short	(.L_35 - .L_34)
	.align		4
.L_34:
        /*00c4*/ 	.word	index@(.nv.constant0.triton_poi_fused__native_batch_norm_legit_no_training_cat_relu_48)
        /*00c8*/ 	.short	0x0210
        /*00ca*/ 	.short	0x0044


	//----- nvinfo : EIATTR_SW_WAR
	.align		4
.L_35:
        /*00cc*/ 	.byte	0x04, 0x36
        /*00ce*/ 	.short	(.L_37 - .L_36)
.L_36:
        /*00d0*/ 	.word	0x00000008
.L_37:


//--------------------- .nv.callgraph             --------------------------
	.section	.nv.callgraph,"",@"SHT_CUDA_CALLGRAPH"
	.align	4
	.sectionentsize	8
	.align		4
        /*0000*/ 	.word	0x00000000
	.align		4
        /*0004*/ 	.word	0xffffffff
	.align		4
        /*0008*/ 	.word	0x00000000
	.align		4
        /*000c*/ 	.word	0xfffffffe
	.align		4
        /*0010*/ 	.word	0x00000000
	.align		4
        /*0014*/ 	.word	0xfffffffd
	.align		4
        /*0018*/ 	.word	0x00000000
	.align		4
        /*001c*/ 	.word	0xfffffffc


//--------------------- .nv.constant4             --------------------------
	.section	.nv.constant4,"a",@progbits
	.align	8
	.align		8
.nv.constant4:
        /*0000*/ 	.dword	_$_str
	.align		8
        /*0008*/ 	.dword	_$_str_$_2


//--------------------- .text.triton_poi_fused__native_batch_norm_legit_no_training_cat_relu_48 --------------------------
	.section	.text.triton_poi_fused__native_batch_norm_legit_no_training_cat_relu_48,"ax",@progbits
	.align	128
        .global         triton_poi_fused__native_batch_norm_legit_no_training_cat_relu_48
        .type           triton_poi_fused__native_batch_norm_legit_no_training_cat_relu_48,@function
        .size           triton_poi_fused__native_batch_norm_legit_no_training_cat_relu_48,(.L_x_1 - triton_poi_fused__native_batch_norm_legit_no_training_cat_relu_48)
        .other          triton_poi_fused__native_batch_norm_legit_no_training_cat_relu_48,@"STO_CUDA_ENTRY STV_DEFAULT"
triton_poi_fused__native_batch_norm_legit_no_training_cat_relu_48:
.text.triton_poi_fused__native_batch_norm_legit_no_training_cat_relu_48:
[----:B------:R-:W0:Y:S01]  /*0000*/  LDC R1, c[0x0][0x28] ;  /* 0x00000a00ff017b82 */ /* 0x000e220000000800 */
[----:B------:R-:W1:Y:S07]  /*0010*/  S2R R0, SR_TID.X ;  /* 0x0000000000007919 */ /* 0x000e6e0000002100 */
[----:B------:R-:W2:Y:S01]  /*0020*/  LDC.64 R6, c[0x0][0x228] ;  /* 0x00008a00ff067b82 */ /* 0x000ea20000000a00 */
[----:B------:R-:W-:Y:S01]  /*0030*/  IMAD.MOV.U32 R4, RZ, RZ, RZ ;  /* 0x000000ffff047224 */ /* 0x000fe200078e00ff */
[----:B------:R-:W-:Y:S01]  /*0040*/  ULDC.64 UR4, c[0x0][0x208] ;  /* 0x0000820000047ab9 */ /* 0x000fe20000000a00 */
[----:B------:R-:W3:Y:S01]  /*0050*/  S2R R3, SR_CTAID.X ;  /* 0x0000000000037919 */ /* 0x000ee20000002500 */
[----:B------:R-:W-:Y:S01]  /*0060*/  IMAD.MOV.U32 R8, RZ, RZ, RZ ;  /* 0x000000ffff087224 */ /* 0x000fe200078e00ff */
[----:B------:R-:W-:-:S03]  /*0070*/  ULDC.64 UR6, c[0x0][0x218] ;  /* 0x0000860000067ab9 */ /* 0x000fc60000000a00 */
[----:B------:R-:W4:Y:S01]  /*0080*/  LDC.64 R16, c[0x0][0x220] ;  /* 0x00008800ff107b82 */ /* 0x000f220000000a00 */
[----:B-1----:R-:W-:-:S05]  /*0090*/  IMAD.SHL.U32 R0, R0, 0x2, RZ ;  /* 0x0000000200007824 */ /* 0x002fca00078e00ff */
[----:B------:R-:W-:-:S05]  /*00a0*/  LOP3.LUT R0, R0, 0xfe, RZ, 0xc0, !PT ;  /* 0x000000fe00007812 */ /* 0x000fca00078ec0ff */
[----:B---3--:R-:W-:-:S05]  /*00b0*/  IMAD R3, R3, 0x100, R0 ;  /* 0x0000010003037824 */ /* 0x008fca00078e0200 */
[----:B------:R-:W-:Y:S02]  /*00c0*/  SHF.R.S32.HI R2, RZ, 0x1f, R3 ;  /* 0x0000001fff027819 */ /* 0x000fe40000011403 */
[----:B------:R-:W-:Y:S02]  /*00d0*/  ISETP.GE.AND P0, PT, R3, 0xf800, PT ;  /* 0x0000f8000300780c */ /* 0x000fe40003f06270 */
[----:B------:R-:W-:-:S04]  /*00e0*/  LEA.HI R9, R2, R3, RZ, 0x4 ;  /* 0x0000000302097211 */ /* 0x000fc800078f20ff */
[----:B------:R-:W-:-:S05]  /*00f0*/  SHF.R.S32.HI R5, RZ, 0x4, R9 ;  /* 0x00000004ff057819 */ /* 0x000fca0000011409 */
[----:B------:R-:W-:-:S05]  /*0100*/  IMAD.HI R0, R5, -0x7bdef7bd, R4 ;  /* 0x8421084305007827 */ /* 0x000fca00078e0204 */
[----:B------:R-:W-:-:S04]  /*0110*/  SHF.R.U32.HI R11, RZ, 0x1f, R0 ;  /* 0x0000001fff0b7819 */ /* 0x000fc80000011600 */
[----:B------:R-:W-:Y:S01]  /*0120*/  LEA.HI.SX32 R11, R0, R11, 0x17 ;  /* 0x0000000b000b7211 */ /* 0x000fe200078fbaff */
[----:B------:R-:W-:-:S04]  /*0130*/  IMAD.MOV.U32 R0, RZ, RZ, RZ ;  /* 0x000000ffff007224 */ /* 0x000fc800078e00ff */
[----:B------:R-:W-:-:S04]  /*0140*/  IMAD R15, R11, -0x3e0, R5 ;  /* 0xfffffc200b0f7824 */ /* 0x000fc800078e0205 */
[----:B--2---:R-:W-:-:S05]  /*0150*/  IMAD.WIDE R6, R15, 0x4, R6 ;  /* 0x000000040f067825 */ /* 0x004fca00078e0206 */
[----:B------:R-:W2:Y:S01]  /*0160*/  @!P0 LDG.E.EL R0, desc[UR4][R6.64] ;  /* 0x0000000406008981 */ /* 0x000ea2000c2e1900 */
[----:B------:R-:W-:-:S03]  /*0170*/  IMAD.MOV.U32 R2, RZ, RZ, RZ ;  /* 0x000000ffff027224 */ /* 0x000fc600078e00ff */
[----:B------:R1:W3:Y:S01]  /*0180*/  @!P0 LDG.E.EL R8, desc[UR4][R6.64] ;  /* 0x0000000406088981 */ /* 0x0002e2000c2e1900 */
[----:B------:R-:W-:-:S05]  /*0190*/  IMAD.HI R2, R3, -0x7bdef7bd, R2 ;  /* 0x8421084303027827 */ /* 0x000fca00078e0202 */
[----:B------:R-:W-:Y:S02]  /*01a0*/  SHF.R.U32.HI R5, RZ, 0x1f, R2 ;  /* 0x0000001fff057819 */ /* 0x000fe40000011602 */
[----:B------:R-:W-:Y:S02]  /*01b0*/  LOP3.LUT R9, R9, 0xfffffff0, RZ, 0xc0, !PT ;  /* 0xfffffff009097812 */ /* 0x000fe400078ec0ff */
[----:B------:R-:W-:Y:S02]  /*01c0*/  LEA.HI.SX32 R2, R2, R5, 0x13 ;  /* 0x0000000502027211 */ /* 0x000fe400078f9aff */
[----:B------:R-:W5:Y:S01]  /*01d0*/  LDC.64 R4, c[0x0][0x210] ;  /* 0x00008400ff047b82 */ /* 0x000f620000000a00 */
[----:B------:R-:W-:Y:S01]  /*01e0*/  IADD3 R9, R3, -R9, RZ ;  /* 0x8000000903097210 */ /* 0x000fe20007ffe0ff */
[----:B------:R-:W-:Y:S02]  /*01f0*/  IMAD.SHL.U32 R10, R15, 0x10, RZ ;  /* 0x000000100f0a7824 */ /* 0x000fe400078e00ff */
[----:B------:R-:W-:Y:S01]  /*0200*/  IMAD.SHL.U32 R11, R2, 0x200, RZ ;  /* 0x00000200020b7824 */ /* 0x000fe200078e00ff */
[----:B------:R-:W-:-:S04]  /*0210*/  SHF.R.S32.HI R12, RZ, 0x1f, R9 ;  /* 0x0000001fff0c7819 */ /* 0x000fc80000011409 */
[--C-:B------:R-:W-:Y:S02]  /*0220*/  IADD3 R9, P1, P2, R10, R9, R11.reuse ;  /* 0x000000090a097210 */ /* 0x100fe40007a3e00b */
[----:B------:R-:W-:Y:S02]  /*0230*/  SHF.R.S32.HI R11, RZ, 0x1f, R11 ;  /* 0x0000001fff0b7819 */ /* 0x000fe4000001140b */
[----:B------:R-:W-:Y:S01]  /*0240*/  SHF.R.S32.HI R10, RZ, 0x1f, R10 ;  /* 0x0000001fff0a7819 */ /* 0x000fe2000001140a */
[----:B-1----:R-:W-:-:S03]  /*0250*/  IMAD R7, R2, -0x3e00, R3 ;  /* 0xffffc20002077824 */ /* 0x002fc600078e0203 */
[----:B------:R-:W-:Y:S02]  /*0260*/  IADD3.X R6, R10, R12, R11, P1, P2 ;  /* 0x0000000c0a067210 */ /* 0x000fe40000fe440b */
[----:B------:R-:W1:Y:S01]  /*0270*/  LDC.64 R12, c[0x0][0x230] ;  /* 0x00008c00ff0c7b82 */ /* 0x000e620000000a00 */
[C---:B------:R-:W-:Y:S01]  /*0280*/  ISETP.GE.AND P2, PT, R15.reuse, 0x3c0, PT ;  /* 0x000003c00f00780c */ /* 0x040fe20003f46270 */
[----:B------:R-:W-:Y:S01]  /*0290*/  IMAD R7, R2, 0x3c00, R7 ;  /* 0x00003c0002077824 */ /* 0x000fe200078e0207 */
[----:B------:R-:W-:-:S05]  /*02a0*/  ISETP.GT.AND P1, PT, R15, 0x3bf, !P0 ;  /* 0x000003bf0f00780c */ /* 0x000fca0004724270 */
[----:B------:R-:W1:Y:S01]  /*02b0*/  LDC.64 R10, c[0x0][0x238] ;  /* 0x00008e00ff0a7b82 */ /* 0x000e620000000a00 */
[----:B------:R-:W-:Y:S02]  /*02c0*/  ISETP.LT.AND P4, PT, R3, 0xf800, !P2 ;  /* 0x0000f8000300780c */ /* 0x000fe40005781270 */
[----:B------:R-:W-:Y:S01]  /*02d0*/  LEA R18, P3, R9, UR6, 0x2 ;  /* 0x0000000609127c11 */ /* 0x000fe2000f8610ff */
[----:B-----5:R-:W-:Y:S01]  /*02e0*/  IMAD.WIDE R22, R7, 0x4, R4 ;  /* 0x0000000407167825 */ /* 0x020fe200078e0204 */
[----:B------:R-:W-:Y:S02]  /*02f0*/  CS2R R4, SRZ ;  /* 0x0000000000047805 */ /* 0x000fe4000001ff00 */
[----:B------:R-:W-:Y:S02]  /*0300*/  LEA.HI.X R19, R9, UR7, R6, 0x2, P3 ;  /* 0x0000000709137c11 */ /* 0x000fe400098f1406 */
[----:B------:R-:W-:Y:S01]  /*0310*/  CS2R R6, SRZ ;  /* 0x0000000000067805 */ /* 0x000fe2000001ff00 */
[----:B------:R-:W-:Y:S01]  /*0320*/  HFMA2.MMA R2, -RZ, RZ, 0, 0 ;  /* 0x00000000ff027435 */ /* 0x000fe200000001ff */
[----:B------:R-:W-:Y:S01]  /*0330*/  IMAD.MOV.U32 R9, RZ, RZ, RZ ;  /* 0x000000ffff097224 */ /* 0x000fe200078e00ff */
[----:B------:R-:W5:Y:S01]  /*0340*/  @P1 LDG.E.64 R4, desc[UR4][R18.64+-0xf000] ;  /* 0xff10000412041981 */ /* 0x000f62000c1e1b00 */
[----:B----4-:R-:W-:-:S03]  /*0350*/  IMAD.WIDE R16, R15, 0x4, R16 ;  /* 0x000000040f107825 */ /* 0x010fc600078e0210 */
[----:B------:R4:W5:Y:S01]  /*0360*/  @P4 LDG.E.64 R6, desc[UR4][R22.64] ;  /* 0x0000000416064981 */ /* 0x000962000c1e1b00 */
[----:B-1----:R-:W-:-:S03]  /*0370*/  IMAD.WIDE R12, R15, 0x4, R12 ;  /* 0x000000040f0c7825 */ /* 0x002fc600078e020c */
[----:B------:R-:W5:Y:S04]  /*0380*/  @!P0 LDG.E.EL R9, desc[UR4][R16.64] ;  /* 0x0000000410098981 */ /* 0x000f68000c2e1900 */
[----:B------:R1:W5:Y:S01]  /*0390*/  @!P0 LDG.E.EL R2, desc[UR4][R16.64] ;  /* 0x0000000410028981 */ /* 0x000362000c2e1900 */
[----:B0-----:R-:W-:Y:S01]  /*03a0*/  IMAD.WIDE R20, R15, 0x4, R10 ;  /* 0x000000040f147825 */ /* 0x001fe200078e020a */
[----:B------:R-:W-:Y:S02]  /*03b0*/  CS2R R14, SRZ ;  /* 0x00000000000e7805 */ /* 0x000fe4000001ff00 */
[----:B------:R-:W-:-:S04]  /*03c0*/  CS2R R10, SRZ ;  /* 0x00000000000a7805 */ /* 0x000fc8000001ff00 */
[----:B------:R-:W5:Y:S01]  /*03d0*/  @!P0 LDG.E.EL R14, desc[UR4][R12.64] ;  /* 0x000000040c0e8981 */ /* 0x000f62000c2e1900 */
[----:B----4-:R-:W-:Y:S01]  /*03e0*/  IMAD.MOV.U32 R22, RZ, RZ, 0x3e800000 ;  /* 0x3e800000ff167424 */ /* 0x010fe200078e00ff */
[----:B-1----:R-:W0:Y:S02]  /*03f0*/  LDC.64 R16, c[0x0][0x240] ;  /* 0x00009000ff107b82 */ /* 0x002e240000000a00 */
[----:B------:R1:W4:Y:S04]  /*0400*/  @!P0 LDG.E.EL R15, desc[UR4][R12.64] ;  /* 0x000000040c0f8981 */ /* 0x000328000c2e1900 */
[----:B------:R-:W4:Y:S04]  /*0410*/  @!P0 LDG.E.EL R11, desc[UR4][R20.64] ;  /* 0x00000004140b8981 */ /* 0x000f28000c2e1900 */
[----:B------:R-:W4:Y:S01]  /*0420*/  @!P0 LDG.E.EL R10, desc[UR4][R20.64] ;  /* 0x00000004140a8981 */ /* 0x000f22000c2e1900 */
[----:B-1----:R-:W1:Y:S01]  /*0430*/  LDC.64 R12, c[0x0][0x248] ;  /* 0x00009200ff0c7b82 */ /* 0x002e620000000a00 */
[----:B0-----:R-:W-:-:S04]  /*0440*/  IMAD.WIDE R16, R3, 0x4, R16 ;  /* 0x0000000403107825 */ /* 0x001fc800078e0210 */
[----:B-1----:R-:W-:-:S04]  /*0450*/  IMAD.WIDE R12, R3, 0x4, R12 ;  /* 0x00000004030c7825 */ /* 0x002fc800078e020c */
[----:B--2---:R-:W-:-:S04]  /*0460*/  FADD R0, R0, 9.9999997473787516356e-06 ;  /* 0x3727c5ac00007421 */ /* 0x004fc80000000000 */
[----:B------:R-:W0:Y:S01]  /*0470*/  MUFU.SQRT R18, R0 ;  /* 0x0000000000127308 */ /* 0x000e220000002000 */
[----:B---3--:R-:W-:-:S07]  /*0480*/  FADD R8, R8, 9.9999997473787516356e-06 ;  /* 0x3727c5ac08087421 */ /* 0x008fce0000000000 */
[----:B------:R-:W1:Y:S01]  /*0490*/  MUFU.SQRT R19, R8 ;  /* 0x0000000800137308 */ /* 0x000e620000002000 */
[C---:B0-----:R-:W-:Y:S02]  /*04a0*/  FSETP.GT.AND P6, PT, R18.reuse, 8.50705917302346158658e+37, PT ;  /* 0x7e8000001200780b */ /* 0x041fe40003fc4000 */
[----:B------:R-:W-:Y:S02]  /*04b0*/  FSETP.GEU.AND P3, PT, R18, 1.175494350822287508e-38, PT ;  /* 0x008000001200780b */ /* 0x000fe40003f6e000 */
[----:B------:R-:W-:Y:S02]  /*04c0*/  FSEL R23, R22, 1, P6 ;  /* 0x3f80000016177808 */ /* 0x000fe40003000000 */
[----:B-1----:R-:W-:-:S07]  /*04d0*/  FSETP.GT.AND P5, PT, R19, 8.50705917302346158658e+37, PT ;  /* 0x7e8000001300780b */ /* 0x002fce0003fa4000 */
[----:B------:R-:W-:Y:S01]  /*04e0*/  @P6 FMUL R18, R18, 0.25 ;  /* 0x3e80000012126820 */ /* 0x000fe20000400000 */
[----:B------:R-:W-:-:S03]  /*04f0*/  FSETP.GEU.AND P6, PT, R19, 1.175494350822287508e-38, PT ;  /* 0x008000001300780b */ /* 0x000fc60003fce000 */
[----:B------:R-:W-:Y:S02]  /*0500*/  @!P3 FMUL R18, R18, 16777216 ;  /* 0x4b8000001212b820 */ /* 0x000fe40000400000 */
[----:B------:R-:W-:-:S08]  /*0510*/  @P5 FMUL R19, R19, 0.25 ;  /* 0x3e80000013135820 */ /* 0x000fd00000400000 */
[----:B------:R-:W-:Y:S01]  /*0520*/  @!P6 FMUL R19, R19, 16777216 ;  /* 0x4b8000001313e820 */ /* 0x000fe20000400000 */
[----:B------:R-:W0:Y:S01]  /*0530*/  MUFU.RCP R18, R18 ;  /* 0x0000001200127308 */ /* 0x000e220000001000 */
[----:B------:R-:W-:-:S07]  /*0540*/  FSEL R0, R22, 1, P5 ;  /* 0x3f80000016007808 */ /* 0x000fce0002800000 */
[----:B------:R-:W1:Y:S01]  /*0550*/  MUFU.RCP R19, R19 ;  /* 0x0000001300137308 */ /* 0x000e620000001000 */
[----:B------:R-:W-:Y:S01]  /*0560*/  @!P3 FMUL R23, R23, 16777216 ;  /* 0x4b8000001717b820 */ /* 0x000fe20000400000 */
[----:B------:R-:W-:Y:S01]  /*0570*/  @!P6 FMUL R0, R0, 16777216 ;  /* 0x4b8000000000e820 */ /* 0x000fe20000400000 */
[----:B-----5:R-:W-:Y:S02]  /*0580*/  SEL R6, R6, RZ, P4 ;  /* 0x000000ff06067207 */ /* 0x020fe40002000000 */
[----:B------:R-:W-:Y:S02]  /*0590*/  SEL R7, R7, RZ, P4 ;  /* 0x000000ff07077207 */ /* 0x000fe40002000000 */
[----:B------:R-:W-:Y:S02]  /*05a0*/  @P2 SEL R6, R4, RZ, P1 ;  /* 0x000000ff04062207 */ /* 0x000fe40000800000 */
[----:B------:R-:W-:Y:S01]  /*05b0*/  @P2 SEL R7, R5, RZ, P1 ;  /* 0x000000ff05072207 */ /* 0x000fe20000800000 */
[----:B0-----:R-:W-:-:S02]  /*05c0*/  FMUL R18, R18, R23 ;  /* 0x0000001712127220 */ /* 0x001fc40000400000 */
[----:B------:R-:W-:Y:S01]  /*05d0*/  FADD R9, R6, -R9 ;  /* 0x8000000906097221 */ /* 0x000fe20000000000 */
[----:B-1----:R-:W-:Y:S01]  /*05e0*/  FMUL R19, R19, R0 ;  /* 0x0000000013137220 */ /* 0x002fe20000400000 */
[----:B------:R-:W-:Y:S02]  /*05f0*/  FADD R2, R7, -R2 ;  /* 0x8000000207027221 */ /* 0x000fe40000000000 */
[----:B------:R-:W-:Y:S02]  /*0600*/  FMUL R18, R9, R18 ;  /* 0x0000001209127220 */ /* 0x000fe40000400000 */
[----:B------:R-:W-:Y:S01]  /*0610*/  FMUL R19, R2, R19 ;  /* 0x0000001302137220 */ /* 0x000fe20000400000 */
[----:B------:R0:W-:Y:S01]  /*0620*/  @!P0 STG.E.64 desc[UR4][R16.64], R6 ;  /* 0x0000000610008986 */ /* 0x0001e2000c101b04 */
[----:B----4-:R-:W-:Y:S02]  /*0630*/  FFMA R11, R18, R14, R11 ;  /* 0x0000000e120b7223 */ /* 0x010fe4000000000b */
[----:B------:R-:W-:-:S03]  /*0640*/  FFMA R10, R19, R15, R10 ;  /* 0x0000000f130a7223 */ /* 0x000fc6000000000a */
[C---:B------:R-:W-:Y:S02]  /*0650*/  FSETP.GEU.AND P1, PT, R11.reuse, RZ, PT ;  /* 0x000000ff0b00720b */ /* 0x040fe40003f2e000 */
[C---:B------:R-:W-:Y:S02]  /*0660*/  FSETP.GEU.AND P2, PT, R10.reuse, RZ, PT ;  /* 0x000000ff0a00720b */ /* 0x040fe40003f4e000 */
[----:B------:R-:W-:Y:S02]  /*0670*/  FSEL R2, R11, RZ, P1 ;  /* 0x000000ff0b027208 */ /* 0x000fe40000800000 */
[----:B------:R-:W-:Y:S01]  /*0680*/  FSEL R3, R10, RZ, P2 ;  /* 0x000000ff0a037208 */ /* 0x000fe20001000000 */
[----:B0-----:R-:W-:Y:S08]  /*0690*/  @P0 EXIT ;  /* 0x000000000000094d */ /* 0x001ff00003800000 */
[----:B------:R-:W-:Y:S01]  /*06a0*/  STG.E.64 desc[UR4][R12.64], R2 ;  /* 0x000000020c007986 */ /* 0x000fe2000c101b04 */
[----:B------:R-:W-:Y:S05]  /*06b0*/  EXIT ;  /* 0x000000000000794d */ /* 0x000fea0003800000 */
.L_x_0:
[----:B------:R-:W-:-:S00]  /*06c0*/  BRA `(.L_x_0) ;  /* 0xfffffffc00fc7947 */ /* 0x000fc0000383ffff */
[----:B------:R-:W-:-:S00]  /*06d0*/  NOP ;  /* 0x0000000000007918 */ /* 0x000fc00000000000 */
        /* <DEDUP_REMOVED lines=10> */
.L_x_1:


//--------------------- .nv.global.init           --------------------------
	.section	.nv.global.init,"aw",@progbits
.nv.global.init:
	.type		_$_str,@object
	.size		_$_str,(_$_str_$_2 - _$_str)
_$_str:
        /*0000*/ 	.byte	0x5f, 0x5f, 0x43, 0x55, 0x44, 0x41, 0x5f, 0x46, 0x54, 0x5a, 0x00
	.type		_$_str_$_2,@object
	.size		_$_str_$_2,(.L_1 - _$_str_$_2)
_$_str_$_2:
        /*000b*/ 	.byte	0x5f, 0x5f, 0x43, 0x55, 0x44, 0x41, 0x5f, 0x50, 0x52, 0x45, 0x43, 0x5f, 0x53, 0x51, 0x52, 0x54
        /*001b*/ 	.byte	0x00
.L_1:


//--------------------- .nv.constant0.triton_poi_fused__native_batch_norm_legit_no_training_cat_relu_48 --------------------------
	.section	.nv.constant0.triton_poi_fused__native_batch_norm_legit_no_training_cat_relu_48,"a",@progbits
	.sectionflags	@""
	.align	4
.nv.constant0.triton_poi_fused__native_batch_norm_legit_no_training_cat_relu_48:
	.zero		596
